//
// Generated by NVIDIA NVVM Compiler
//
// Compiler Build ID: CL-36424714
// Cuda compilation tools, release 13.0, V13.0.88
// Based on NVVM 20.0.0
//

.version 9.0
.target sm_100
.address_size 64

	// .globl	_Z14MultiplicationPiS_Pfiii

.visible .entry _Z14MultiplicationPiS_Pfiii(
	.param .u64 .ptr .align 1 _Z14MultiplicationPiS_Pfiii_param_0,
	.param .u64 .ptr .align 1 _Z14MultiplicationPiS_Pfiii_param_1,
	.param .u64 .ptr .align 1 _Z14MultiplicationPiS_Pfiii_param_2,
	.param .u32 _Z14MultiplicationPiS_Pfiii_param_3,
	.param .u32 _Z14MultiplicationPiS_Pfiii_param_4,
	.param .u32 _Z14MultiplicationPiS_Pfiii_param_5
)
{
	.reg .pred 	%p<14>;
	.reg .b32 	%r<86>;
	.reg .b32 	%f<53>;
	.reg .b64 	%rd<53>;

	ld.param.u64 	%rd7, [_Z14MultiplicationPiS_Pfiii_param_0];
	ld.param.u64 	%rd8, [_Z14MultiplicationPiS_Pfiii_param_1];
	ld.param.u64 	%rd6, [_Z14MultiplicationPiS_Pfiii_param_2];
	ld.param.u32 	%r20, [_Z14MultiplicationPiS_Pfiii_param_3];
	ld.param.u32 	%r18, [_Z14MultiplicationPiS_Pfiii_param_4];
	ld.param.u32 	%r19, [_Z14MultiplicationPiS_Pfiii_param_5];
	cvta.to.global.u64 	%rd1, %rd8;
	cvta.to.global.u64 	%rd2, %rd7;
	mov.u32 	%r21, %ctaid.y;
	mov.u32 	%r22, %ntid.y;
	mov.u32 	%r23, %tid.y;
	mad.lo.s32 	%r1, %r21, %r22, %r23;
	mov.u32 	%r24, %ctaid.x;
	mov.u32 	%r25, %ntid.x;
	mov.u32 	%r26, %tid.x;
	mad.lo.s32 	%r2, %r24, %r25, %r26;
	setp.ge.s32 	%p1, %r1, %r20;
	setp.ge.s32 	%p2, %r2, %r18;
	or.pred  	%p3, %p1, %p2;
	setp.lt.s32 	%p4, %r19, 1;
	mov.f32 	%f52, 0f00000000;
	or.pred  	%p5, %p3, %p4;
	@%p5 bra 	$L__BB0_12;
	mul.lo.s32 	%r3, %r19, %r1;
	and.b32  	%r4, %r19, 7;
	setp.lt.u32 	%p6, %r19, 8;
	mov.f32 	%f52, 0f00000000;
	mov.b32 	%r84, 0;
	@%p6 bra 	$L__BB0_4;
	and.b32  	%r84, %r19, 2147483640;
	neg.s32 	%r82, %r84;
	shl.b32 	%r7, %r18, 3;
	mul.wide.u32 	%rd9, %r3, 4;
	add.s64 	%rd10, %rd9, %rd2;
	add.s64 	%rd52, %rd10, 16;
	mov.f32 	%f52, 0f00000000;
	mul.wide.s32 	%rd13, %r18, 4;
	mov.u32 	%r81, %r2;
$L__BB0_3:
	.pragma "nounroll";
	ld.global.u32 	%r28, [%rd52+-16];
	mul.wide.s32 	%rd11, %r81, 4;
	add.s64 	%rd12, %rd1, %rd11;
	ld.global.u32 	%r29, [%rd12];
	mul.lo.s32 	%r30, %r29, %r28;
	cvt.rn.f32.s32 	%f17, %r30;
	add.f32 	%f18, %f52, %f17;
	ld.global.u32 	%r31, [%rd52+-12];
	add.s64 	%rd14, %rd12, %rd13;
	ld.global.u32 	%r32, [%rd14];
	mul.lo.s32 	%r33, %r32, %r31;
	cvt.rn.f32.s32 	%f19, %r33;
	add.f32 	%f20, %f18, %f19;
	ld.global.u32 	%r34, [%rd52+-8];
	add.s64 	%rd15, %rd14, %rd13;
	ld.global.u32 	%r35, [%rd15];
	mul.lo.s32 	%r36, %r35, %r34;
	cvt.rn.f32.s32 	%f21, %r36;
	add.f32 	%f22, %f20, %f21;
	ld.global.u32 	%r37, [%rd52+-4];
	add.s64 	%rd16, %rd15, %rd13;
	ld.global.u32 	%r38, [%rd16];
	mul.lo.s32 	%r39, %r38, %r37;
	cvt.rn.f32.s32 	%f23, %r39;
	add.f32 	%f24, %f22, %f23;
	ld.global.u32 	%r40, [%rd52];
	add.s64 	%rd17, %rd16, %rd13;
	ld.global.u32 	%r41, [%rd17];
	mul.lo.s32 	%r42, %r41, %r40;
	cvt.rn.f32.s32 	%f25, %r42;
	add.f32 	%f26, %f24, %f25;
	ld.global.u32 	%r43, [%rd52+4];
	add.s64 	%rd18, %rd17, %rd13;
	ld.global.u32 	%r44, [%rd18];
	mul.lo.s32 	%r45, %r44, %r43;
	cvt.rn.f32.s32 	%f27, %r45;
	add.f32 	%f28, %f26, %f27;
	ld.global.u32 	%r46, [%rd52+8];
	add.s64 	%rd19, %rd18, %rd13;
	ld.global.u32 	%r47, [%rd19];
	mul.lo.s32 	%r48, %r47, %r46;
	cvt.rn.f32.s32 	%f29, %r48;
	add.f32 	%f30, %f28, %f29;
	ld.global.u32 	%r49, [%rd52+12];
	add.s64 	%rd20, %rd19, %rd13;
	ld.global.u32 	%r50, [%rd20];
	mul.lo.s32 	%r51, %r50, %r49;
	cvt.rn.f32.s32 	%f31, %r51;
	add.f32 	%f52, %f30, %f31;
	add.s32 	%r82, %r82, 8;
	add.s32 	%r81, %r81, %r7;
	add.s64 	%rd52, %rd52, 32;
	setp.ne.s32 	%p7, %r82, 0;
	@%p7 bra 	$L__BB0_3;
$L__BB0_4:
	setp.eq.s32 	%p8, %r4, 0;
	@%p8 bra 	$L__BB0_12;
	and.b32  	%r13, %r19, 3;
	setp.lt.u32 	%p9, %r4, 4;
	@%p9 bra 	$L__BB0_7;
	add.s32 	%r52, %r84, %r3;
	mul.wide.u32 	%rd21, %r52, 4;
	add.s64 	%rd22, %rd2, %rd21;
	ld.global.u32 	%r53, [%rd22];
	mad.lo.s32 	%r54, %r84, %r18, %r2;
	mul.wide.s32 	%rd23, %r54, 4;
	add.s64 	%rd24, %rd1, %rd23;
	ld.global.u32 	%r55, [%rd24];
	mul.lo.s32 	%r56, %r55, %r53;
	cvt.rn.f32.s32 	%f33, %r56;
	add.f32 	%f34, %f52, %f33;
	cvt.u64.u32 	%rd25, %r3;
	cvt.u64.u32 	%rd26, %r84;
	add.s64 	%rd27, %rd26, %rd25;
	shl.b64 	%rd28, %rd27, 2;
	add.s64 	%rd29, %rd2, %rd28;
	ld.global.u32 	%r57, [%rd29+4];
	mul.wide.s32 	%rd30, %r18, 4;
	add.s64 	%rd31, %rd24, %rd30;
	ld.global.u32 	%r58, [%rd31];
	mul.lo.s32 	%r59, %r58, %r57;
	cvt.rn.f32.s32 	%f35, %r59;
	add.f32 	%f36, %f34, %f35;
	ld.global.u32 	%r60, [%rd29+8];
	add.s64 	%rd32, %rd31, %rd30;
	ld.global.u32 	%r61, [%rd32];
	mul.lo.s32 	%r62, %r61, %r60;
	cvt.rn.f32.s32 	%f37, %r62;
	add.f32 	%f38, %f36, %f37;
	ld.global.u32 	%r63, [%rd29+12];
	add.s64 	%rd33, %rd32, %rd30;
	ld.global.u32 	%r64, [%rd33];
	mul.lo.s32 	%r65, %r64, %r63;
	cvt.rn.f32.s32 	%f39, %r65;
	add.f32 	%f52, %f38, %f39;
	add.s32 	%r84, %r84, 4;
$L__BB0_7:
	setp.eq.s32 	%p10, %r13, 0;
	@%p10 bra 	$L__BB0_12;
	setp.eq.s32 	%p11, %r13, 1;
	@%p11 bra 	$L__BB0_10;
	add.s32 	%r66, %r84, %r3;
	mul.wide.u32 	%rd34, %r66, 4;
	add.s64 	%rd35, %rd2, %rd34;
	ld.global.u32 	%r67, [%rd35];
	mad.lo.s32 	%r68, %r84, %r18, %r2;
	mul.wide.s32 	%rd36, %r68, 4;
	add.s64 	%rd37, %rd1, %rd36;
	ld.global.u32 	%r69, [%rd37];
	mul.lo.s32 	%r70, %r69, %r67;
	cvt.rn.f32.s32 	%f41, %r70;
	add.f32 	%f42, %f52, %f41;
	cvt.u64.u32 	%rd38, %r3;
	cvt.u64.u32 	%rd39, %r84;
	add.s64 	%rd40, %rd39, %rd38;
	shl.b64 	%rd41, %rd40, 2;
	add.s64 	%rd42, %rd2, %rd41;
	ld.global.u32 	%r71, [%rd42+4];
	mul.wide.s32 	%rd43, %r18, 4;
	add.s64 	%rd44, %rd37, %rd43;
	ld.global.u32 	%r72, [%rd44];
	mul.lo.s32 	%r73, %r72, %r71;
	cvt.rn.f32.s32 	%f43, %r73;
	add.f32 	%f52, %f42, %f43;
	add.s32 	%r84, %r84, 2;
$L__BB0_10:
	and.b32  	%r74, %r19, 1;
	setp.eq.b32 	%p12, %r74, 1;
	not.pred 	%p13, %p12;
	@%p13 bra 	$L__BB0_12;
	add.s32 	%r75, %r84, %r3;
	mul.wide.u32 	%rd45, %r75, 4;
	add.s64 	%rd46, %rd2, %rd45;
	ld.global.u32 	%r76, [%rd46];
	mad.lo.s32 	%r77, %r84, %r18, %r2;
	mul.wide.s32 	%rd47, %r77, 4;
	add.s64 	%rd48, %rd1, %rd47;
	ld.global.u32 	%r78, [%rd48];
	mul.lo.s32 	%r79, %r78, %r76;
	cvt.rn.f32.s32 	%f44, %r79;
	add.f32 	%f52, %f52, %f44;
$L__BB0_12:
	cvta.to.global.u64 	%rd49, %rd6;
	mad.lo.s32 	%r80, %r18, %r1, %r2;
	mul.wide.s32 	%rd50, %r80, 4;
	add.s64 	%rd51, %rd49, %rd50;
	st.global.f32 	[%rd51], %f52;
	ret;

}


// ===== COMPILED SASS (sm_100) =====

	.target	sm_100

	.elftype	@"ET_EXEC"


//--------------------- .note.nv.tkinfo           --------------------------
	.section	.note.nv.tkinfo,"",@"SHT_NOTE"
	.sectionflags	@"SHF_NOTE_NV_TKINFO"
	.tkinfo
        /*0018*/ 	.word	0x00000002
        /*0030*/ 	.string	""
        /*0030*/ 	.string	"ptxas"
        /*0030*/ 	.string	"Cuda compilation tools, release 13.0, V13.0.88"
        /*0030*/ 	.string	"Build cuda_13.0.r13.0/compiler.36424714_0"
        /*0030*/ 	.string	"-arch sm_100 -m 64 "



//--------------------- .note.nv.cuinfo           --------------------------
	.section	.note.nv.cuinfo,"",@"SHT_NOTE"
	.sectionflags	@"SHF_NOTE_NV_CUINFO"
        /*0018*/ 	.short	0x0002
        /*001a*/ 	.short	0x0064
        /*001c*/ 	.short	0x0082
	.zero		2


//--------------------- .nv.info                  --------------------------
	.section	.nv.info,"",@"SHT_CUDA_INFO"
	.align	4


	//----- nvinfo : EIATTR_REGCOUNT
	.align		4
        /*0000*/ 	.byte	0x04, 0x2f
        /*0002*/ 	.short	(.L_1 - .L_0)
	.align		4
.L_0:
        /*0004*/ 	.word	index@(_Z14MultiplicationPiS_Pfiii)
        /*0008*/ 	.word	0x00000020


	//----- nvinfo : EIATTR_FRAME_SIZE
	.align		4
.L_1:
        /*000c*/ 	.byte	0x04, 0x11
        /*000e*/ 	.short	(.L_3 - .L_2)
	.align		4
.L_2:
        /*0010*/ 	.word	index@(_Z14MultiplicationPiS_Pfiii)
        /*0014*/ 	.word	0x00000000


	//----- nvinfo : EIATTR_MIN_STACK_SIZE
	.align		4
.L_3:
        /*0018*/ 	.byte	0x04, 0x12
        /*001a*/ 	.short	(.L_5 - .L_4)
	.align		4
.L_4:
        /*001c*/ 	.word	index@(_Z14MultiplicationPiS_Pfiii)
        /*0020*/ 	.word	0x00000000
.L_5:


//--------------------- .nv.compat                --------------------------
	.section	.nv.compat,"",@"SHT_CUDA_COMPAT_INFO"
	.align	4
        /*0000*/ 	.byte	0x02, 0x09, 0x00, 0x00, 0x02, 0x02, 0x01, 0x00, 0x02, 0x05, 0x05, 0x00, 0x03, 0x07, 0x01, 0x01
        /*0010*/ 	.byte	0x02, 0x03, 0x00, 0x00, 0x02, 0x06, 0x01, 0x00, 0x04, 0x0b, 0x08, 0x00, 0x09, 0x00, 0x00, 0x00
        /*0020*/ 	.byte	0x00, 0x00, 0x00, 0x00


//--------------------- .nv.info._Z14MultiplicationPiS_Pfiii --------------------------
	.section	.nv.info._Z14MultiplicationPiS_Pfiii,"",@"SHT_CUDA_INFO"
	.sectionflags	@""
	.align	4


	//----- nvinfo : EIATTR_CUDA_API_VERSION
	.align		4
        /*0000*/ 	.byte	0x04, 0x37
        /*0002*/ 	.short	(.L_7 - .L_6)
.L_6:
        /*0004*/ 	.word	0x00000082


	//----- nvinfo : EIATTR_KPARAM_INFO
	.align		4
.L_7:
        /*0008*/ 	.byte	0x04, 0x17
        /*000a*/ 	.short	(.L_9 - .L_8)
.L_8:
        /*000c*/ 	.word	0x00000000
        /*0010*/ 	.short	0x0005
        /*0012*/ 	.short	0x0020
        /*0014*/ 	.byte	0x00, 0xf0, 0x11, 0x00


	//----- nvinfo : EIATTR_KPARAM_INFO
	.align		4
.L_9:
        /*0018*/ 	.byte	0x04, 0x17
        /*001a*/ 	.short	(.L_11 - .L_10)
.L_10:
        /*001c*/ 	.word	0x00000000
        /*0020*/ 	.short	0x0004
        /*0022*/ 	.short	0x001c
        /*0024*/ 	.byte	0x00, 0xf0, 0x11, 0x00


	//----- nvinfo : EIATTR_KPARAM_INFO
	.align		4
.L_11:
        /*0028*/ 	.byte	0x04, 0x17
        /*002a*/ 	.short	(.L_13 - .L_12)
.L_12:
        /*002c*/ 	.word	0x00000000
        /*0030*/ 	.short	0x0003
        /*0032*/ 	.short	0x0018
        /*0034*/ 	.byte	0x00, 0xf0, 0x11, 0x00


	//----- nvinfo : EIATTR_KPARAM_INFO
	.align		4
.L_13:
        /*0038*/ 	.byte	0x04, 0x17
        /*003a*/ 	.short	(.L_15 - .L_14)
.L_14:
        /*003c*/ 	.word	0x00000000
        /*0040*/ 	.short	0x0002
        /*0042*/ 	.short	0x0010
        /*0044*/ 	.byte	0x00, 0xf5, 0x21, 0x00


	//----- nvinfo : EIATTR_KPARAM_INFO
	.align		4
.L_15:
        /*0048*/ 	.byte	0x04, 0x17
        /*004a*/ 	.short	(.L_17 - .L_16)
.L_16:
        /*004c*/ 	.word	0x00000000
        /*0050*/ 	.short	0x0001
        /*0052*/ 	.short	0x0008
        /*0054*/ 	.byte	0x00, 0xf5, 0x21, 0x00


	//----- nvinfo : EIATTR_KPARAM_INFO
	.align		4
.L_17:
        /*0058*/ 	.byte	0x04, 0x17
        /*005a*/ 	.short	(.L_19 - .L_18)
.L_18:
        /*005c*/ 	.word	0x00000000
        /*0060*/ 	.short	0x0000
        /*0062*/ 	.short	0x0000
        /*0064*/ 	.byte	0x00, 0xf5, 0x21, 0x00


	//----- nvinfo : EIATTR_SPARSE_MMA_MASK
	.align		4
.L_19:
        /*0068*/ 	.byte	0x03, 0x50
        /*006a*/ 	.short	0x0000


	//----- nvinfo : EIATTR_MAXREG_COUNT
	.align		4
        /*006c*/ 	.byte	0x03, 0x1b
        /*006e*/ 	.short	0x00ff


	//----- nvinfo : EIATTR_MERCURY_ISA_VERSION
	.align		4
        /*0070*/ 	.byte	0x03, 0x5f
        /*0072*/ 	.short	0x0101


	//----- nvinfo : EIATTR_VRC_CTA_INIT_COUNT
	.align		4
        /*0074*/ 	.byte	0x02, 0x4a
	.zero		1
	.zero		1


	//----- nvinfo : EIATTR_EXIT_INSTR_OFFSETS
	.align		4
        /*0078*/ 	.byte	0x04, 0x1c
        /*007a*/ 	.short	(.L_21 - .L_20)


	//   ....[0]....
.L_20:
        /*007c*/ 	.word	0x00000ad0


	//----- nvinfo : EIATTR_CRS_STACK_SIZE
	.align		4
.L_21:
        /*0080*/ 	.byte	0x04, 0x1e
        /*0082*/ 	.short	(.L_23 - .L_22)
.L_22:
        /*0084*/ 	.word	0x00000000


	//----- nvinfo : EIATTR_CBANK_PARAM_SIZE
	.align		4
.L_23:
        /*0088*/ 	.byte	0x03, 0x19
        /*008a*/ 	.short	0x0024


	//----- nvinfo : EIATTR_PARAM_CBANK
	.align		4
        /*008c*/ 	.byte	0x04, 0x0a
        /*008e*/ 	.short	(.L_25 - .L_24)
	.align		4
.L_24:
        /*0090*/ 	.word	index@(.nv.constant0._Z14MultiplicationPiS_Pfiii)
        /*0094*/ 	.short	0x0380
        /*0096*/ 	.short	0x0024


	//----- nvinfo : EIATTR_SW_WAR
	.align		4
.L_25:
        /*0098*/ 	.byte	0x04, 0x36
        /*009a*/ 	.short	(.L_27 - .L_26)
.L_26:
        /*009c*/ 	.word	0x00000008
.L_27:


//--------------------- .nv.callgraph             --------------------------
	.section	.nv.callgraph,"",@"SHT_CUDA_CALLGRAPH"
	.align	4
	.sectionentsize	8
	.align		4
        /*0000*/ 	.word	0x00000000
	.align		4
        /*0004*/ 	.word	0xffffffff
	.align		4
        /*0008*/ 	.word	0x00000000
	.align		4
        /*000c*/ 	.word	0xfffffffe
	.align		4
        /*0010*/ 	.word	0x00000000
	.align		4
        /*0014*/ 	.word	0xfffffffd
	.align		4
        /*0018*/ 	.word	0x00000000
	.align		4
        /*001c*/ 	.word	0xfffffffc


//--------------------- .text._Z14MultiplicationPiS_Pfiii --------------------------
	.section	.text._Z14MultiplicationPiS_Pfiii,"ax",@progbits
	.align	128
        .global         _Z14MultiplicationPiS_Pfiii
        .type           _Z14MultiplicationPiS_Pfiii,@function
        .size           _Z14MultiplicationPiS_Pfiii,(.L_x_7 - _Z14MultiplicationPiS_Pfiii)
        .other          _Z14MultiplicationPiS_Pfiii,@"STO_CUDA_ENTRY STV_DEFAULT"
_Z14MultiplicationPiS_Pfiii:
.text._Z14MultiplicationPiS_Pfiii:
[----:B------:R-:W-:Y:S01]  /*0000*/  LDC R1, c[0x0][0x37c] ;  /* 0x0000df00ff017b82 */ /* 0x000fe20000000800 */
[----:B------:R-:W0:Y:S07]  /*0010*/  S2R R5, SR_TID.X ;  /* 0x0000000000057919 */ /* 0x000e2e0000002100 */
[----:B------:R-:W1:Y:S01]  /*0020*/  LDC R3, c[0x0][0x364] ;  /* 0x0000d900ff037b82 */ /* 0x000e620000000800 */
[----:B------:R-:W-:Y:S01]  /*0030*/  BSSY.RECONVERGENT B0, `(.L_x_0) ;  /* 0x00000a5000007945 */ /* 0x000fe20003800200 */
[----:B------:R-:W-:Y:S01]  /*0040*/  HFMA2 R7, -RZ, RZ, 0, 0 ;  /* 0x00000000ff077431 */ /* 0x000fe200000001ff */
[----:B------:R-:W1:Y:S05]  /*0050*/  S2R R4, SR_TID.Y ;  /* 0x0000000000047919 */ /* 0x000e6a0000002200 */
[----:B------:R-:W0:Y:S08]  /*0060*/  S2UR UR5, SR_CTAID.X ;  /* 0x00000000000579c3 */ /* 0x000e300000002500 */
[----:B------:R-:W0:Y:S08]  /*0070*/  LDC R2, c[0x0][0x360] ;  /* 0x0000d800ff027b82 */ /* 0x000e300000000800 */
[----:B------:R-:W1:Y:S08]  /*0080*/  S2UR UR4, SR_CTAID.Y ;  /* 0x00000000000479c3 */ /* 0x000e700000002600 */
[----:B------:R-:W2:Y:S08]  /*0090*/  LDC.64 R8, c[0x0][0x398] ;  /* 0x0000e600ff087b82 */ /* 0x000eb00000000a00 */
[----:B------:R-:W3:Y:S01]  /*00a0*/  LDC R0, c[0x0][0x3a0] ;  /* 0x0000e800ff007b82 */ /* 0x000ee20000000800 */
[----:B0-----:R-:W-:-:S02]  /*00b0*/  IMAD R2, R2, UR5, R5 ;  /* 0x0000000502027c24 */ /* 0x001fc4000f8e0205 */
[----:B-1----:R-:W-:Y:S01]  /*00c0*/  IMAD R3, R3, UR4, R4 ;  /* 0x0000000403037c24 */ /* 0x002fe2000f8e0204 */
[----:B------:R-:W0:Y:S02]  /*00d0*/  LDCU.64 UR4, c[0x0][0x358] ;  /* 0x00006b00ff0477ac */ /* 0x000e240008000a00 */
[----:B--2---:R-:W-:-:S04]  /*00e0*/  ISETP.GE.AND P0, PT, R2, R9, PT ;  /* 0x000000090200720c */ /* 0x004fc80003f06270 */
[----:B------:R-:W-:-:S04]  /*00f0*/  ISETP.GE.OR P0, PT, R3, R8, P0 ;  /* 0x000000080300720c */ /* 0x000fc80000706670 */
[----:B---3--:R-:W-:-:S13]  /*0100*/  ISETP.LT.OR P0, PT, R0, 0x1, P0 ;  /* 0x000000010000780c */ /* 0x008fda0000701670 */
[----:B0-----:R-:W-:Y:S05]  /*0110*/  @P0 BRA `(.L_x_1) ;  /* 0x0000000800580947 */ /* 0x001fea0003800000 */
[C---:B------:R-:W-:Y:S01]  /*0120*/  ISETP.GE.U32.AND P1, PT, R0.reuse, 0x8, PT ;  /* 0x000000080000780c */ /* 0x040fe20003f26070 */
[----:B------:R-:W-:Y:S01]  /*0130*/  IMAD R5, R3, R0, RZ ;  /* 0x0000000003057224 */ /* 0x000fe200078e02ff */
[----:B------:R-:W-:Y:S02]  /*0140*/  LOP3.LUT R24, R0, 0x7, RZ, 0xc0, !PT ;  /* 0x0000000700187812 */ /* 0x000fe400078ec0ff */
[----:B------:R-:W-:Y:S02]  /*0150*/  CS2R R6, SRZ ;  /* 0x0000000000067805 */ /* 0x000fe4000001ff00 */
[----:B------:R-:W-:-:S07]  /*0160*/  ISETP.NE.AND P0, PT, R24, RZ, PT ;  /* 0x000000ff1800720c */ /* 0x000fce0003f05270 */
[----:B------:R-:W-:Y:S06]  /*0170*/  @!P1 BRA `(.L_x_2) ;  /* 0x0000000400009947 */ /* 0x000fec0003800000 */
[----:B------:R-:W0:Y:S01]  /*0180*/  LDC.64 R10, c[0x0][0x380] ;  /* 0x0000e000ff0a7b82 */ /* 0x000e220000000a00 */
[----:B------:R-:W-:Y:S02]  /*0190*/  LOP3.LUT R6, R0, 0x7ffffff8, RZ, 0xc0, !PT ;  /* 0x7ffffff800067812 */ /* 0x000fe400078ec0ff */
[----:B------:R-:W-:Y:S02]  /*01a0*/  MOV R7, RZ ;  /* 0x000000ff00077202 */ /* 0x000fe40000000f00 */
[----:B------:R-:W-:Y:S02]  /*01b0*/  MOV R4, R2 ;  /* 0x0000000200047202 */ /* 0x000fe40000000f00 */
[----:B------:R-:W-:Y:S01]  /*01c0*/  IADD3 R28, PT, PT, -R6, RZ, RZ ;  /* 0x000000ff061c7210 */ /* 0x000fe20007ffe1ff */
[----:B0-----:R-:W-:-:S03]  /*01d0*/  IMAD.WIDE.U32 R10, R5, 0x4, R10 ;  /* 0x00000004050a7825 */ /* 0x001fc600078e000a */
[----:B------:R-:W-:-:S04]  /*01e0*/  IADD3 R12, P1, PT, R10, 0x10, RZ ;  /* 0x000000100a0c7810 */ /* 0x000fc80007f3e0ff */
[----:B------:R-:W-:-:S09]  /*01f0*/  IADD3.X R11, PT, PT, RZ, R11, RZ, P1, !PT ;  /* 0x0000000bff0b7210 */ /* 0x000fd20000ffe4ff */
.L_x_3:
[----:B------:R-:W0:Y:S01]  /*0200*/  LDC.64 R18, c[0x0][0x388] ;  /* 0x0000e200ff127b82 */ /* 0x000e220000000a00 */
[----:B------:R-:W-:-:S05]  /*0210*/  MOV R10, R12 ;  /* 0x0000000c000a7202 */ /* 0x000fca0000000f00 */
[----:B------:R-:W2:Y:S04]  /*0220*/  LDG.E R8, desc[UR4][R10.64+-0x10] ;  /* 0xfffff0040a087981 */ /* 0x000ea8000c1e1900 */
[----:B------:R-:W3:Y:S04]  /*0230*/  LDG.E R20, desc[UR4][R10.64+-0xc] ;  /* 0xfffff4040a147981 */ /* 0x000ee8000c1e1900 */
[----:B------:R-:W4:Y:S01]  /*0240*/  LDG.E R29, desc[UR4][R10.64+-0x8] ;  /* 0xfffff8040a1d7981 */ /* 0x000f22000c1e1900 */
[----:B0-----:R-:W-:-:S05]  /*0250*/  IMAD.WIDE R18, R4, 0x4, R18 ;  /* 0x0000000404127825 */ /* 0x001fca00078e0212 */
[----:B------:R0:W2:Y:S01]  /*0260*/  LDG.E R21, desc[UR4][R18.64] ;  /* 0x0000000412157981 */ /* 0x0000a2000c1e1900 */
[----:B------:R-:W-:-:S05]  /*0270*/  IMAD.WIDE R26, R9, 0x4, R18 ;  /* 0x00000004091a7825 */ /* 0x000fca00078e0212 */
[----:B------:R1:W3:Y:S01]  /*0280*/  LDG.E R25, desc[UR4][R26.64] ;  /* 0x000000041a197981 */ /* 0x0002e2000c1e1900 */
[----:B------:R-:W-:-:S04]  /*0290*/  IMAD.WIDE R12, R9, 0x4, R26 ;  /* 0x00000004090c7825 */ /* 0x000fc800078e021a */
[C---:B------:R-:W-:Y:S02]  /*02a0*/  IMAD.WIDE R14, R9.reuse, 0x4, R12 ;  /* 0x00000004090e7825 */ /* 0x040fe400078e020c */
[----:B------:R-:W4:Y:S02]  /*02b0*/  LDG.E R12, desc[UR4][R12.64] ;  /* 0x000000040c0c7981 */ /* 0x000f24000c1e1900 */
[C---:B------:R-:W-:Y:S02]  /*02c0*/  IMAD.WIDE R16, R9.reuse, 0x4, R14 ;  /* 0x0000000409107825 */ /* 0x040fe400078e020e */
[----:B------:R-:W5:Y:S02]  /*02d0*/  LDG.E R14, desc[UR4][R14.64] ;  /* 0x000000040e0e7981 */ /* 0x000f64000c1e1900 */
[C---:B0-----:R-:W-:Y:S02]  /*02e0*/  IMAD.WIDE R18, R9.reuse, 0x4, R16 ;  /* 0x0000000409127825 */ /* 0x041fe400078e0210 */
[----:B------:R-:W5:Y:S02]  /*02f0*/  LDG.E R16, desc[UR4][R16.64] ;  /* 0x0000000410107981 */ /* 0x000f64000c1e1900 */
[----:B------:R-:W-:-:S02]  /*0300*/  IMAD.WIDE R22, R9, 0x4, R18 ;  /* 0x0000000409167825 */ /* 0x000fc400078e0212 */
[----:B------:R-:W5:Y:S04]  /*0310*/  LDG.E R15, desc[UR4][R10.64+-0x4] ;  /* 0xfffffc040a0f7981 */ /* 0x000f68000c1e1900 */
[----:B------:R2:W5:Y:S01]  /*0320*/  LDG.E R13, desc[UR4][R22.64] ;  /* 0x00000004160d7981 */ /* 0x000562000c1e1900 */
[----:B-1----:R-:W-:-:S03]  /*0330*/  IMAD.WIDE R26, R9, 0x4, R22 ;  /* 0x00000004091a7825 */ /* 0x002fc600078e0216 */
[----:B------:R-:W5:Y:S04]  /*0340*/  LDG.E R17, desc[UR4][R10.64] ;  /* 0x000000040a117981 */ /* 0x000f68000c1e1900 */
[----:B------:R0:W5:Y:S04]  /*0350*/  LDG.E R18, desc[UR4][R18.64] ;  /* 0x0000000412127981 */ /* 0x000168000c1e1900 */
[----:B------:R-:W0:Y:S04]  /*0360*/  LDG.E R26, desc[UR4][R26.64] ;  /* 0x000000041a1a7981 */ /* 0x000e28000c1e1900 */
[----:B------:R-:W0:Y:S01]  /*0370*/  LDG.E R19, desc[UR4][R10.64+0xc] ;  /* 0x00000c040a137981 */ /* 0x000e22000c1e1900 */
[----:B--2---:R-:W-:-:S03]  /*0380*/  IMAD R22, R8, R21, RZ ;  /* 0x0000001508167224 */ /* 0x004fc600078e02ff */
[----:B------:R-:W2:Y:S04]  /*0390*/  LDG.E R21, desc[UR4][R10.64+0x4] ;  /* 0x000004040a157981 */ /* 0x000ea8000c1e1900 */
[----:B------:R1:W2:Y:S01]  /*03a0*/  LDG.E R8, desc[UR4][R10.64+0x8] ;  /* 0x000008040a087981 */ /* 0x0002a2000c1e1900 */
[----:B---3--:R-:W-:Y:S01]  /*03b0*/  IMAD R25, R20, R25, RZ ;  /* 0x0000001914197224 */ /* 0x008fe200078e02ff */
[----:B------:R-:W-:-:S04]  /*03c0*/  I2FP.F32.S32 R20, R22 ;  /* 0x0000001600147245 */ /* 0x000fc80000201400 */
[----:B------:R-:W-:Y:S01]  /*03d0*/  I2FP.F32.S32 R25, R25 ;  /* 0x0000001900197245 */ /* 0x000fe20000201400 */
[----:B------:R-:W-:Y:S01]  /*03e0*/  FADD R20, R20, R7 ;  /* 0x0000000714147221 */ /* 0x000fe20000000000 */
[----:B----4-:R-:W-:-:S03]  /*03f0*/  IMAD R12, R29, R12, RZ ;  /* 0x0000000c1d0c7224 */ /* 0x010fc600078e02ff */
[----:B------:R-:W-:Y:S02]  /*0400*/  FADD R20, R20, R25 ;  /* 0x0000001914147221 */ /* 0x000fe40000000000 */
[----:B------:R-:W-:Y:S02]  /*0410*/  I2FP.F32.S32 R7, R12 ;  /* 0x0000000c00077245 */ /* 0x000fe40000201400 */
[----:B------:R-:W-:-:S03]  /*0420*/  IADD3 R28, PT, PT, R28, 0x8, RZ ;  /* 0x000000081c1c7810 */ /* 0x000fc60007ffe0ff */
[----:B------:R-:W-:Y:S01]  /*0430*/  FADD R7, R20, R7 ;  /* 0x0000000714077221 */ /* 0x000fe20000000000 */
[----:B-----5:R-:W-:-:S05]  /*0440*/  IMAD R14, R15, R14, RZ ;  /* 0x0000000e0f0e7224 */ /* 0x020fca00078e02ff */
[----:B------:R-:W-:Y:S01]  /*0450*/  I2FP.F32.S32 R14, R14 ;  /* 0x0000000e000e7245 */ /* 0x000fe20000201400 */
[----:B------:R-:W-:Y:S01]  /*0460*/  IMAD R16, R17, R16, RZ ;  /* 0x0000001011107224 */ /* 0x000fe200078e02ff */
[----:B------:R-:W-:-:S03]  /*0470*/  ISETP.NE.AND P1, PT, R28, RZ, PT ;  /* 0x000000ff1c00720c */ /* 0x000fc60003f25270 */
[----:B------:R-:W-:Y:S01]  /*0480*/  FADD R7, R7, R14 ;  /* 0x0000000e07077221 */ /* 0x000fe20000000000 */
[----:B------:R-:W-:-:S05]  /*0490*/  I2FP.F32.S32 R16, R16 ;  /* 0x0000001000107245 */ /* 0x000fca0000201400 */
[----:B------:R-:W-:Y:S01]  /*04a0*/  FADD R7, R7, R16 ;  /* 0x0000001007077221 */ /* 0x000fe20000000000 */
[----:B0-----:R-:W-:Y:S01]  /*04b0*/  IMAD R19, R19, R26, RZ ;  /* 0x0000001a13137224 */ /* 0x001fe200078e02ff */
[----:B------:R-:W-:-:S04]  /*04c0*/  IADD3 R12, P2, PT, R10, 0x20, RZ ;  /* 0x000000200a0c7810 */ /* 0x000fc80007f5e0ff */
[----:B-1----:R-:W-:Y:S02]  /*04d0*/  I2FP.F32.S32 R10, R19 ;  /* 0x00000013000a7245 */ /* 0x002fe40000201400 */
[----:B------:R-:W-:Y:S02]  /*04e0*/  IADD3.X R11, PT, PT, RZ, R11, RZ, P2, !PT ;  /* 0x0000000bff0b7210 */ /* 0x000fe400017fe4ff */
[----:B------:R-:W-:Y:S01]  /*04f0*/  LEA R4, R9, R4, 0x3 ;  /* 0x0000000409047211 */ /* 0x000fe200078e18ff */
[----:B--2---:R-:W-:Y:S02]  /*0500*/  IMAD R18, R21, R18, RZ ;  /* 0x0000001215127224 */ /* 0x004fe400078e02ff */
[----:B------:R-:W-:-:S03]  /*0510*/  IMAD R8, R8, R13, RZ ;  /* 0x0000000d08087224 */ /* 0x000fc600078e02ff */
[----:B------:R-:W-:Y:S02]  /*0520*/  I2FP.F32.S32 R18, R18 ;  /* 0x0000001200127245 */ /* 0x000fe40000201400 */
[----:B------:R-:W-:-:S03]  /*0530*/  I2FP.F32.S32 R8, R8 ;  /* 0x0000000800087245 */ /* 0x000fc60000201400 */
[----:B------:R-:W-:-:S04]  /*0540*/  FADD R7, R7, R18 ;  /* 0x0000001207077221 */ /* 0x000fc80000000000 */
[----:B------:R-:W-:-:S04]  /*0550*/  FADD R7, R7, R8 ;  /* 0x0000000807077221 */ /* 0x000fc80000000000 */
[----:B------:R-:W-:Y:S01]  /*0560*/  FADD R7, R7, R10 ;  /* 0x0000000a07077221 */ /* 0x000fe20000000000 */
[----:B------:R-:W-:Y:S06]  /*0570*/  @P1 BRA `(.L_x_3) ;  /* 0xfffffffc00201947 */ /* 0x000fec000383ffff */
.L_x_2:
[----:B------:R-:W-:Y:S05]  /*0580*/  @!P0 BRA `(.L_x_1) ;  /* 0x00000004003c8947 */ /* 0x000fea0003800000 */
[----:B------:R-:W-:Y:S02]  /*0590*/  ISETP.GE.U32.AND P1, PT, R24, 0x4, PT ;  /* 0x000000041800780c */ /* 0x000fe40003f26070 */
[----:B------:R-:W-:-:S04]  /*05a0*/  LOP3.LUT R4, R0, 0x3, RZ, 0xc0, !PT ;  /* 0x0000000300047812 */ /* 0x000fc800078ec0ff */
[----:B------:R-:W-:-:S07]  /*05b0*/  ISETP.NE.AND P0, PT, R4, RZ, PT ;  /* 0x000000ff0400720c */ /* 0x000fce0003f05270 */
[----:B------:R-:W-:Y:S06]  /*05c0*/  @!P1 BRA `(.L_x_4) ;  /* 0x00000000008c9947 */ /* 0x000fec0003800000 */
[----:B------:R-:W0:Y:S01]  /*05d0*/  LDC.64 R12, c[0x0][0x388] ;  /* 0x0000e200ff0c7b82 */ /* 0x000e220000000a00 */
[----:B------:R-:W1:Y:S01]  /*05e0*/  LDCU.64 UR6, c[0x0][0x380] ;  /* 0x00007000ff0677ac */ /* 0x000e620008000a00 */
[----:B------:R-:W-:Y:S01]  /*05f0*/  IMAD R15, R6, R9, R2 ;  /* 0x00000009060f7224 */ /* 0x000fe200078e0202 */
[CC--:B------:R-:W-:Y:S02]  /*0600*/  IADD3 R11, PT, PT, R5.reuse, R6.reuse, RZ ;  /* 0x00000006050b7210 */ /* 0x0c0fe40007ffe0ff */
[----:B------:R-:W-:-:S03]  /*0610*/  IADD3 R8, P1, PT, R5, R6, RZ ;  /* 0x0000000605087210 */ /* 0x000fc60007f3e0ff */
[----:B------:R-:W2:Y:S01]  /*0620*/  LDC.64 R20, c[0x0][0x380] ;  /* 0x0000e000ff147b82 */ /* 0x000ea20000000a00 */
[----:B0-----:R-:W-:-:S04]  /*0630*/  IMAD.WIDE R12, R15, 0x4, R12 ;  /* 0x000000040f0c7825 */ /* 0x001fc800078e020c */
[----:B------:R-:W-:Y:S02]  /*0640*/  IMAD.WIDE R14, R9, 0x4, R12 ;  /* 0x00000004090e7825 */ /* 0x000fe400078e020c */
[----:B------:R-:W3:Y:S02]  /*0650*/  LDG.E R13, desc[UR4][R12.64] ;  /* 0x000000040c0d7981 */ /* 0x000ee4000c1e1900 */
[----:B--2---:R-:W-:Y:S01]  /*0660*/  IMAD.WIDE.U32 R20, R11, 0x4, R20 ;  /* 0x000000040b147825 */ /* 0x004fe200078e0014 */
[----:B------:R-:W-:Y:S02]  /*0670*/  IADD3.X R11, PT, PT, RZ, RZ, RZ, P1, !PT ;  /* 0x000000ffff0b7210 */ /* 0x000fe40000ffe4ff */
[C---:B-1----:R-:W-:Y:S01]  /*0680*/  LEA R10, P1, R8.reuse, UR6, 0x2 ;  /* 0x00000006080a7c11 */ /* 0x042fe2000f8210ff */
[----:B------:R-:W-:Y:S02]  /*0690*/  IMAD.WIDE R16, R9, 0x4, R14 ;  /* 0x0000000409107825 */ /* 0x000fe400078e020e */
[----:B------:R-:W3:Y:S01]  /*06a0*/  LDG.E R20, desc[UR4][R20.64] ;  /* 0x0000000414147981 */ /* 0x000ee2000c1e1900 */
[----:B------:R-:W-:-:S03]  /*06b0*/  LEA.HI.X R11, R8, UR7, R11, 0x2, P1 ;  /* 0x00000007080b7c11 */ /* 0x000fc600088f140b */
[----:B------:R-:W2:Y:S01]  /*06c0*/  LDG.E R15, desc[UR4][R14.64] ;  /* 0x000000040e0f7981 */ /* 0x000ea2000c1e1900 */
[----:B------:R-:W-:-:S03]  /*06d0*/  IMAD.WIDE R18, R9, 0x4, R16 ;  /* 0x0000000409127825 */ /* 0x000fc600078e0210 */
[----:B------:R-:W2:Y:S04]  /*06e0*/  LDG.E R22, desc[UR4][R10.64+0x4] ;  /* 0x000004040a167981 */ /* 0x000ea8000c1e1900 */
[----:B------:R-:W4:Y:S04]  /*06f0*/  LDG.E R24, desc[UR4][R16.64] ;  /* 0x0000000410187981 */ /* 0x000f28000c1e1900 */
[----:B------:R-:W4:Y:S04]  /*0700*/  LDG.E R23, desc[UR4][R10.64+0x8] ;  /* 0x000008040a177981 */ /* 0x000f28000c1e1900 */
[----:B------:R-:W5:Y:S04]  /*0710*/  LDG.E R25, desc[UR4][R10.64+0xc] ;  /* 0x00000c040a197981 */ /* 0x000f68000c1e1900 */
[----:B------:R-:W5:Y:S01]  /*0720*/  LDG.E R18, desc[UR4][R18.64] ;  /* 0x0000000412127981 */ /* 0x000f62000c1e1900 */
[----:B------:R-:W-:Y:S01]  /*0730*/  IADD3 R6, PT, PT, R6, 0x4, RZ ;  /* 0x0000000406067810 */ /* 0x000fe20007ffe0ff */
[----:B---3--:R-:W-:-:S05]  /*0740*/  IMAD R8, R20, R13, RZ ;  /* 0x0000000d14087224 */ /* 0x008fca00078e02ff */
[----:B------:R-:W-:Y:S01]  /*0750*/  I2FP.F32.S32 R8, R8 ;  /* 0x0000000800087245 */ /* 0x000fe20000201400 */
[----:B--2---:R-:W-:-:S04]  /*0760*/  IMAD R22, R22, R15, RZ ;  /* 0x0000000f16167224 */ /* 0x004fc800078e02ff */
[----:B------:R-:W-:Y:S01]  /*0770*/  FADD R8, R7, R8 ;  /* 0x0000000807087221 */ /* 0x000fe20000000000 */
[----:B------:R-:W-:Y:S01]  /*0780*/  I2FP.F32.S32 R13, R22 ;  /* 0x00000016000d7245 */ /* 0x000fe20000201400 */
[----:B----4-:R-:W-:-:S04]  /*0790*/  IMAD R23, R23, R24, RZ ;  /* 0x0000001817177224 */ /* 0x010fc800078e02ff */
[----:B------:R-:W-:Y:S01]  /*07a0*/  FADD R8, R8, R13 ;  /* 0x0000000d08087221 */ /* 0x000fe20000000000 */
[----:B------:R-:W-:Y:S01]  /*07b0*/  I2FP.F32.S32 R23, R23 ;  /* 0x0000001700177245 */ /* 0x000fe20000201400 */
[----:B-----5:R-:W-:-:S04]  /*07c0*/  IMAD R25, R25, R18, RZ ;  /* 0x0000001219197224 */ /* 0x020fc800078e02ff */
[----:B------:R-:W-:Y:S01]  /*07d0*/  FADD R8, R8, R23 ;  /* 0x0000001708087221 */ /* 0x000fe20000000000 */
[----:B------:R-:W-:-:S05]  /*07e0*/  I2FP.F32.S32 R25, R25 ;  /* 0x0000001900197245 */ /* 0x000fca0000201400 */
[----:B------:R-:W-:-:S07]  /*07f0*/  FADD R7, R8, R25 ;  /* 0x0000001908077221 */ /* 0x000fce0000000000 */
.L_x_4:
[----:B------:R-:W-:Y:S05]  /*0800*/  @!P0 BRA `(.L_x_1) ;  /* 0x00000000009c8947 */ /* 0x000fea0003800000 */
[----:B------:R-:W-:Y:S02]  /*0810*/  ISETP.NE.AND P1, PT, R4, 0x1, PT ;  /* 0x000000010400780c */ /* 0x000fe40003f25270 */
[----:B------:R-:W-:-:S04]  /*0820*/  LOP3.LUT R0, R0, 0x1, RZ, 0xc0, !PT ;  /* 0x0000000100007812 */ /* 0x000fc800078ec0ff */
[----:B------:R-:W-:-:S07]  /*0830*/  ISETP.NE.U32.AND P0, PT, R0, 0x1, PT ;  /* 0x000000010000780c */ /* 0x000fce0003f05070 */
[----:B------:R-:W-:Y:S06]  /*0840*/  @!P1 BRA `(.L_x_5) ;  /* 0x00000000005c9947 */ /* 0x000fec0003800000 */
[----:B------:R-:W0:Y:S01]  /*0850*/  LDC.64 R12, c[0x0][0x388] ;  /* 0x0000e200ff0c7b82 */ /* 0x000e220000000a00 */
[----:B------:R-:W1:Y:S01]  /*0860*/  LDCU.64 UR6, c[0x0][0x380] ;  /* 0x00007000ff0677ac */ /* 0x000e620008000a00 */
[CC--:B------:R-:W-:Y:S01]  /*0870*/  IADD3 R15, PT, PT, R5.reuse, R6.reuse, RZ ;  /* 0x00000006050f7210 */ /* 0x0c0fe20007ffe0ff */
[----:B------:R-:W-:Y:S01]  /*0880*/  IMAD R17, R6, R9, R2 ;  /* 0x0000000906117224 */ /* 0x000fe200078e0202 */
[----:B------:R-:W-:-:S04]  /*0890*/  IADD3 R0, P1, PT, R5, R6, RZ ;  /* 0x0000000605007210 */ /* 0x000fc80007f3e0ff */
[----:B------:R-:W2:Y:S01]  /*08a0*/  LDC.64 R10, c[0x0][0x380] ;  /* 0x0000e000ff0a7b82 */ /* 0x000ea20000000a00 */
[----:B0-----:R-:W-:-:S04]  /*08b0*/  IMAD.WIDE R12, R17, 0x4, R12 ;  /* 0x00000004110c7825 */ /* 0x001fc800078e020c */
[----:B--2---:R-:W-:Y:S01]  /*08c0*/  IMAD.WIDE.U32 R10, R15, 0x4, R10 ;  /* 0x000000040f0a7825 */ /* 0x004fe200078e000a */
[----:B------:R-:W-:Y:S02]  /*08d0*/  IADD3.X R15, PT, PT, RZ, RZ, RZ, P1, !PT ;  /* 0x000000ffff0f7210 */ /* 0x000fe40000ffe4ff */
[C---:B-1----:R-:W-:Y:S01]  /*08e0*/  LEA R14, P1, R0.reuse, UR6, 0x2 ;  /* 0x00000006000e7c11 */ /* 0x042fe2000f8210ff */
[----:B------:R-:W-:Y:S02]  /*08f0*/  IMAD.WIDE R16, R9, 0x4, R12 ;  /* 0x0000000409107825 */ /* 0x000fe400078e020c */
[----:B------:R-:W2:Y:S01]  /*0900*/  LDG.E R10, desc[UR4][R10.64] ;  /* 0x000000040a0a7981 */ /* 0x000ea2000c1e1900 */
[----:B------:R-:W-:-:S03]  /*0910*/  LEA.HI.X R15, R0, UR7, R15, 0x2, P1 ;  /* 0x00000007000f7c11 */ /* 0x000fc600088f140f */
[----:B------:R-:W2:Y:S04]  /*0920*/  LDG.E R13, desc[UR4][R12.64] ;  /* 0x000000040c0d7981 */ /* 0x000ea8000c1e1900 */
[----:B------:R-:W3:Y:S04]  /*0930*/  LDG.E R14, desc[UR4][R14.64+0x4] ;  /* 0x000004040e0e7981 */ /* 0x000ee8000c1e1900 */
[----:B------:R-:W3:Y:S01]  /*0940*/  LDG.E R17, desc[UR4][R16.64] ;  /* 0x0000000410117981 */ /* 0x000ee2000c1e1900 */
[----:B------:R-:W-:Y:S01]  /*0950*/  IADD3 R6, PT, PT, R6, 0x2, RZ ;  /* 0x0000000206067810 */ /* 0x000fe20007ffe0ff */
[----:B--2---:R-:W-:-:S05]  /*0960*/  IMAD R0, R10, R13, RZ ;  /* 0x0000000d0a007224 */ /* 0x004fca00078e02ff */
[----:B------:R-:W-:Y:S01]  /*0970*/  I2FP.F32.S32 R0, R0 ;  /* 0x0000000000007245 */ /* 0x000fe20000201400 */
[----:B---3--:R-:W-:-:S04]  /*0980*/  IMAD R4, R14, R17, RZ ;  /* 0x000000110e047224 */ /* 0x008fc800078e02ff */
[----:B------:R-:W-:Y:S01]  /*0990*/  FADD R0, R7, R0 ;  /* 0x0000000007007221 */ /* 0x000fe20000000000 */
[----:B------:R-:W-:-:S05]  /*09a0*/  I2FP.F32.S32 R19, R4 ;  /* 0x0000000400137245 */ /* 0x000fca0000201400 */
[----:B------:R-:W-:-:S07]  /*09b0*/  FADD R7, R0, R19 ;  /* 0x0000001300077221 */ /* 0x000fce0000000000 */
.L_x_5:
[----:B------:R-:W-:Y:S05]  /*09c0*/  @P0 BRA `(.L_x_1) ;  /* 0x00000000002c0947 */ /* 0x000fea0003800000 */
[----:B------:R-:W0:Y:S01]  /*09d0*/  LDC.64 R10, c[0x0][0x380] ;  /* 0x0000e000ff0a7b82 */ /* 0x000e220000000a00 */
[----:B------:R-:W-:Y:S01]  /*09e0*/  IADD3 R5, PT, PT, R5, R6, RZ ;  /* 0x0000000605057210 */ /* 0x000fe20007ffe0ff */
[----:B------:R-:W-:-:S06]  /*09f0*/  IMAD R15, R6, R9, R2 ;  /* 0x00000009060f7224 */ /* 0x000fcc00078e0202 */
[----:B------:R-:W1:Y:S01]  /*0a00*/  LDC.64 R12, c[0x0][0x388] ;  /* 0x0000e200ff0c7b82 */ /* 0x000e620000000a00 */
[----:B0-----:R-:W-:-:S06]  /*0a10*/  IMAD.WIDE.U32 R4, R5, 0x4, R10 ;  /* 0x0000000405047825 */ /* 0x001fcc00078e000a */
[----:B------:R-:W2:Y:S01]  /*0a20*/  LDG.E R4, desc[UR4][R4.64] ;  /* 0x0000000404047981 */ /* 0x000ea2000c1e1900 */
[----:B-1----:R-:W-:-:S06]  /*0a30*/  IMAD.WIDE R10, R15, 0x4, R12 ;  /* 0x000000040f0a7825 */ /* 0x002fcc00078e020c */
[----:B------:R-:W2:Y:S02]  /*0a40*/  LDG.E R11, desc[UR4][R10.64] ;  /* 0x000000040a0b7981 */ /* 0x000ea4000c1e1900 */
[----:B--2---:R-:W-:-:S05]  /*0a50*/  IMAD R0, R4, R11, RZ ;  /* 0x0000000b04007224 */ /* 0x004fca00078e02ff */
[----:B------:R-:W-:-:S05]  /*0a60*/  I2FP.F32.S32 R0, R0 ;  /* 0x0000000000007245 */ /* 0x000fca0000201400 */
[----:B------:R-:W-:-:S07]  /*0a70*/  FADD R7, R7, R0 ;  /* 0x0000000007077221 */ /* 0x000fce0000000000 */
.L_x_1:
[----:B------:R-:W-:Y:S05]  /*0a80*/  BSYNC.RECONVERGENT B0 ;  /* 0x0000000000007941 */ /* 0x000fea0003800200 */
.L_x_0:
[----:B------:R-:W0:Y:S01]  /*0a90*/  LDC.64 R4, c[0x0][0x390] ;  /* 0x0000e400ff047b82 */ /* 0x000e220000000a00 */
[----:B------:R-:W-:-:S04]  /*0aa0*/  IMAD R3, R3, R9, R2 ;  /* 0x0000000903037224 */ /* 0x000fc800078e0202 */
[----:B0-----:R-:W-:-:S05]  /*0ab0*/  IMAD.WIDE R2, R3, 0x4, R4 ;  /* 0x0000000403027825 */ /* 0x001fca00078e0204 */
[----:B------:R-:W-:Y:S01]  /*0ac0*/  STG.E desc[UR4][R2.64], R7 ;  /* 0x0000000702007986 */ /* 0x000fe2000c101904 */
[----:B------:R-:W-:Y:S05]  /*0ad0*/  EXIT ;  /* 0x000000000000794d */ /* 0x000fea0003800000 */
.L_x_6:
[----:B------:R-:W-:-:S00]  /*0ae0*/  BRA `(.L_x_6) ;  /* 0xfffffffc00fc7947 */ /* 0x000fc0000383ffff */
[----:B------:R-:W-:-:S00]  /*0af0*/  NOP ;  /* 0x0000000000007918 */ /* 0x000fc00000000000 */
        /* <DEDUP_REMOVED lines=8> */
.L_x_7:


//--------------------- .nv.shared.reserved.0     --------------------------
	.section	.nv.shared.reserved.0,"aw",@nobits
	.weak		__nv_reservedSMEM_offset_0_alias
	.size		__nv_reservedSMEM_offset_0_alias, 0, 64
	.other		__nv_reservedSMEM_offset_0_alias,@"STO_CUDA_RESERVED_SHARED STV_DEFAULT"
__nv_reservedSMEM_offset_0_alias:
	.zero		0
	.zero		64


//--------------------- .nv.constant0._Z14MultiplicationPiS_Pfiii --------------------------
	.section	.nv.constant0._Z14MultiplicationPiS_Pfiii,"a",@progbits
	.sectionflags	@""
	.align	4
.nv.constant0._Z14MultiplicationPiS_Pfiii:
	.zero		932


//--------------------- SYMBOLS --------------------------

	.type		.nv.reservedSmem.offset0,@object
	.size		.nv.reservedSmem.offset0,0x4
